//
// Generated by NVIDIA NVVM Compiler
//
// Compiler Build ID: CL-36424714
// Cuda compilation tools, release 13.0, V13.0.88
// Based on NVVM 20.0.0
//

.version 9.0
.target sm_100
.address_size 64

	// .globl	_Z10vectorSqrtPKfPfi

.visible .entry _Z10vectorSqrtPKfPfi(
	.param .u64 .ptr .align 1 _Z10vectorSqrtPKfPfi_param_0,
	.param .u64 .ptr .align 1 _Z10vectorSqrtPKfPfi_param_1,
	.param .u32 _Z10vectorSqrtPKfPfi_param_2
)
{
	.reg .pred 	%p<2>;
	.reg .b32 	%r<6>;
	.reg .b32 	%f<3>;
	.reg .b64 	%rd<8>;

	ld.param.u64 	%rd1, [_Z10vectorSqrtPKfPfi_param_0];
	ld.param.u64 	%rd2, [_Z10vectorSqrtPKfPfi_param_1];
	ld.param.u32 	%r2, [_Z10vectorSqrtPKfPfi_param_2];
	mov.u32 	%r3, %ntid.x;
	mov.u32 	%r4, %ctaid.x;
	mov.u32 	%r5, %tid.x;
	mad.lo.s32 	%r1, %r3, %r4, %r5;
	setp.ge.s32 	%p1, %r1, %r2;
	@%p1 bra 	$L__BB0_2;
	cvta.to.global.u64 	%rd3, %rd1;
	cvta.to.global.u64 	%rd4, %rd2;
	mul.wide.s32 	%rd5, %r1, 4;
	add.s64 	%rd6, %rd3, %rd5;
	ld.global.f32 	%f1, [%rd6];
	sqrt.rn.f32 	%f2, %f1;
	add.s64 	%rd7, %rd4, %rd5;
	st.global.f32 	[%rd7], %f2;
$L__BB0_2:
	ret;

}


// ===== COMPILED SASS (sm_100) =====

	.target	sm_100

	.elftype	@"ET_EXEC"


//--------------------- .note.nv.tkinfo           --------------------------
	.section	.note.nv.tkinfo,"",@"SHT_NOTE"
	.sectionflags	@"SHF_NOTE_NV_TKINFO"
	.tkinfo
        /*0018*/ 	.word	0x00000002
        /*0030*/ 	.string	""
        /*0030*/ 	.string	"ptxas"
        /*0030*/ 	.string	"Cuda compilation tools, release 13.0, V13.0.88"
        /*0030*/ 	.string	"Build cuda_13.0.r13.0/compiler.36424714_0"
        /*0030*/ 	.string	"-arch sm_100 -m 64 "



//--------------------- .note.nv.cuinfo           --------------------------
	.section	.note.nv.cuinfo,"",@"SHT_NOTE"
	.sectionflags	@"SHF_NOTE_NV_CUINFO"
        /*0018*/ 	.short	0x0002
        /*001a*/ 	.short	0x0064
        /*001c*/ 	.short	0x0082
	.zero		2


//--------------------- .nv.info                  --------------------------
	.section	.nv.info,"",@"SHT_CUDA_INFO"
	.align	4


	//----- nvinfo : EIATTR_REGCOUNT
	.align		4
        /*0000*/ 	.byte	0x04, 0x2f
        /*0002*/ 	.short	(.L_1 - .L_0)
	.align		4
.L_0:
        /*0004*/ 	.word	index@(_Z10vectorSqrtPKfPfi)
        /*0008*/ 	.word	0x0000000c


	//----- nvinfo : EIATTR_FRAME_SIZE
	.align		4
.L_1:
        /*000c*/ 	.byte	0x04, 0x11
        /*000e*/ 	.short	(.L_3 - .L_2)
	.align		4
.L_2:
        /*0010*/ 	.word	index@($__internal_0_$__cuda_sm20_sqrt_rn_f32_slowpath)
        /*0014*/ 	.word	0x00000000


	//----- nvinfo : EIATTR_FRAME_SIZE
	.align		4
.L_3:
        /*0018*/ 	.byte	0x04, 0x11
        /*001a*/ 	.short	(.L_5 - .L_4)
	.align		4
.L_4:
        /*001c*/ 	.word	index@(_Z10vectorSqrtPKfPfi)
        /*0020*/ 	.word	0x00000000


	//----- nvinfo : EIATTR_MIN_STACK_SIZE
	.align		4
.L_5:
        /*0024*/ 	.byte	0x04, 0x12
        /*0026*/ 	.short	(.L_7 - .L_6)
	.align		4
.L_6:
        /*0028*/ 	.word	index@(_Z10vectorSqrtPKfPfi)
        /*002c*/ 	.word	0x00000000
.L_7:


//--------------------- .nv.compat                --------------------------
	.section	.nv.compat,"",@"SHT_CUDA_COMPAT_INFO"
	.align	4
        /*0000*/ 	.byte	0x02, 0x09, 0x00, 0x00, 0x02, 0x02, 0x01, 0x00, 0x02, 0x05, 0x05, 0x00, 0x03, 0x07, 0x01, 0x01
        /*0010*/ 	.byte	0x02, 0x03, 0x00, 0x00, 0x02, 0x06, 0x01, 0x00, 0x04, 0x0b, 0x08, 0x00, 0x01, 0x00, 0x00, 0x00
        /*0020*/ 	.byte	0x00, 0x00, 0x00, 0x00


//--------------------- .nv.info._Z10vectorSqrtPKfPfi --------------------------
	.section	.nv.info._Z10vectorSqrtPKfPfi,"",@"SHT_CUDA_INFO"
	.sectionflags	@""
	.align	4


	//----- nvinfo : EIATTR_CUDA_API_VERSION
	.align		4
        /*0000*/ 	.byte	0x04, 0x37
        /*0002*/ 	.short	(.L_9 - .L_8)
.L_8:
        /*0004*/ 	.word	0x00000082


	//----- nvinfo : EIATTR_KPARAM_INFO
	.align		4
.L_9:
        /*0008*/ 	.byte	0x04, 0x17
        /*000a*/ 	.short	(.L_11 - .L_10)
.L_10:
        /*000c*/ 	.word	0x00000000
        /*0010*/ 	.short	0x0002
        /*0012*/ 	.short	0x0010
        /*0014*/ 	.byte	0x00, 0xf0, 0x11, 0x00


	//----- nvinfo : EIATTR_KPARAM_INFO
	.align		4
.L_11:
        /*0018*/ 	.byte	0x04, 0x17
        /*001a*/ 	.short	(.L_13 - .L_12)
.L_12:
        /*001c*/ 	.word	0x00000000
        /*0020*/ 	.short	0x0001
        /*0022*/ 	.short	0x0008
        /*0024*/ 	.byte	0x00, 0xf5, 0x21, 0x00


	//----- nvinfo : EIATTR_KPARAM_INFO
	.align		4
.L_13:
        /*0028*/ 	.byte	0x04, 0x17
        /*002a*/ 	.short	(.L_15 - .L_14)
.L_14:
        /*002c*/ 	.word	0x00000000
        /*0030*/ 	.short	0x0000
        /*0032*/ 	.short	0x0000
        /*0034*/ 	.byte	0x00, 0xf5, 0x21, 0x00


	//----- nvinfo : EIATTR_SPARSE_MMA_MASK
	.align		4
.L_15:
        /*0038*/ 	.byte	0x03, 0x50
        /*003a*/ 	.short	0x0000


	//----- nvinfo : EIATTR_MAXREG_COUNT
	.align		4
        /*003c*/ 	.byte	0x03, 0x1b
        /*003e*/ 	.short	0x00ff


	//----- nvinfo : EIATTR_MERCURY_ISA_VERSION
	.align		4
        /*0040*/ 	.byte	0x03, 0x5f
        /*0042*/ 	.short	0x0101


	//----- nvinfo : EIATTR_VRC_CTA_INIT_COUNT
	.align		4
        /*0044*/ 	.byte	0x02, 0x4a
	.zero		1
	.zero		1


	//----- nvinfo : EIATTR_EXIT_INSTR_OFFSETS
	.align		4
        /*0048*/ 	.byte	0x04, 0x1c
        /*004a*/ 	.short	(.L_17 - .L_16)


	//   ....[0]....
.L_16:
        /*004c*/ 	.word	0x00000070


	//   ....[1]....
        /*0050*/ 	.word	0x000001c0


	//----- nvinfo : EIATTR_CRS_STACK_SIZE
	.align		4
.L_17:
        /*0054*/ 	.byte	0x04, 0x1e
        /*0056*/ 	.short	(.L_19 - .L_18)
.L_18:
        /*0058*/ 	.word	0x00000000


	//----- nvinfo : EIATTR_CBANK_PARAM_SIZE
	.align		4
.L_19:
        /*005c*/ 	.byte	0x03, 0x19
        /*005e*/ 	.short	0x0014


	//----- nvinfo : EIATTR_PARAM_CBANK
	.align		4
        /*0060*/ 	.byte	0x04, 0x0a
        /*0062*/ 	.short	(.L_21 - .L_20)
	.align		4
.L_20:
        /*0064*/ 	.word	index@(.nv.constant0._Z10vectorSqrtPKfPfi)
        /*0068*/ 	.short	0x0380
        /*006a*/ 	.short	0x0014


	//----- nvinfo : EIATTR_SW_WAR
	.align		4
.L_21:
        /*006c*/ 	.byte	0x04, 0x36
        /*006e*/ 	.short	(.L_23 - .L_22)
.L_22:
        /*0070*/ 	.word	0x00000008
.L_23:


//--------------------- .nv.callgraph             --------------------------
	.section	.nv.callgraph,"",@"SHT_CUDA_CALLGRAPH"
	.align	4
	.sectionentsize	8
	.align		4
        /*0000*/ 	.word	0x00000000
	.align		4
        /*0004*/ 	.word	0xffffffff
	.align		4
        /*0008*/ 	.word	0x00000000
	.align		4
        /*000c*/ 	.word	0xfffffffe
	.align		4
        /*0010*/ 	.word	0x00000000
	.align		4
        /*0014*/ 	.word	0xfffffffd
	.align		4
        /*0018*/ 	.word	0x00000000
	.align		4
        /*001c*/ 	.word	0xfffffffc


//--------------------- .text._Z10vectorSqrtPKfPfi --------------------------
	.section	.text._Z10vectorSqrtPKfPfi,"ax",@progbits
	.align	128
        .global         _Z10vectorSqrtPKfPfi
        .type           _Z10vectorSqrtPKfPfi,@function
        .size           _Z10vectorSqrtPKfPfi,(.L_x_5 - _Z10vectorSqrtPKfPfi)
        .other          _Z10vectorSqrtPKfPfi,@"STO_CUDA_ENTRY STV_DEFAULT"
_Z10vectorSqrtPKfPfi:
.text._Z10vectorSqrtPKfPfi:
[----:B------:R-:W-:Y:S01]  /*0000*/  LDC R1, c[0x0][0x37c] ;  /* 0x0000df00ff017b82 */ /* 0x000fe20000000800 */
[----:B------:R-:W0:Y:S01]  /*0010*/  S2R R5, SR_CTAID.X ;  /* 0x0000000000057919 */ /* 0x000e220000002500 */
[----:B------:R-:W0:Y:S01]  /*0020*/  LDCU UR4, c[0x0][0x360] ;  /* 0x00006c00ff0477ac */ /* 0x000e220008000800 */
[----:B------:R-:W0:Y:S01]  /*0030*/  S2R R0, SR_TID.X ;  /* 0x0000000000007919 */ /* 0x000e220000002100 */
[----:B------:R-:W1:Y:S01]  /*0040*/  LDCU UR5, c[0x0][0x390] ;  /* 0x00007200ff0577ac */ /* 0x000e620008000800 */
[----:B0-----:R-:W-:-:S05]  /*0050*/  IMAD R5, R5, UR4, R0 ;  /* 0x0000000405057c24 */ /* 0x001fca000f8e0200 */
[----:B-1----:R-:W-:-:S13]  /*0060*/  ISETP.GE.AND P0, PT, R5, UR5, PT ;  /* 0x0000000505007c0c */ /* 0x002fda000bf06270 */
[----:B------:R-:W-:Y:S05]  /*0070*/  @P0 EXIT ;  /* 0x000000000000094d */ /* 0x000fea0003800000 */
[----:B------:R-:W0:Y:S01]  /*0080*/  LDC.64 R2, c[0x0][0x380] ;  /* 0x0000e000ff027b82 */ /* 0x000e220000000a00 */
[----:B------:R-:W1:Y:S01]  /*0090*/  LDCU.64 UR4, c[0x0][0x358] ;  /* 0x00006b00ff0477ac */ /* 0x000e620008000a00 */
[----:B0-----:R-:W-:-:S05]  /*00a0*/  IMAD.WIDE R2, R5, 0x4, R2 ;  /* 0x0000000405027825 */ /* 0x001fca00078e0202 */
[----:B-1----:R-:W2:Y:S01]  /*00b0*/  LDG.E R0, desc[UR4][R2.64] ;  /* 0x0000000402007981 */ /* 0x002ea2000c1e1900 */
[----:B------:R-:W-:Y:S01]  /*00c0*/  BSSY.RECONVERGENT B0, `(.L_x_0) ;  /* 0x000000c000007945 */ /* 0x000fe20003800200 */
[----:B--2---:R-:W-:Y:S01]  /*00d0*/  IADD3 R4, PT, PT, R0, -0xd000000, RZ ;  /* 0xf300000000047810 */ /* 0x004fe20007ffe0ff */
[----:B------:R0:W1:Y:S03]  /*00e0*/  MUFU.RSQ R7, R0 ;  /* 0x0000000000077308 */ /* 0x0000660000001400 */
[----:B------:R-:W-:-:S13]  /*00f0*/  ISETP.GT.U32.AND P0, PT, R4, 0x727fffff, PT ;  /* 0x727fffff0400780c */ /* 0x000fda0003f04070 */
[----:B0-----:R-:W-:Y:S05]  /*0100*/  @!P0 BRA `(.L_x_1) ;  /* 0x00000000000c8947 */ /* 0x001fea0003800000 */
[----:B------:R-:W-:-:S07]  /*0110*/  MOV R9, 0x130 ;  /* 0x0000013000097802 */ /* 0x000fce0000000f00 */
[----:B-1----:R-:W-:Y:S05]  /*0120*/  CALL.REL.NOINC `($__internal_0_$__cuda_sm20_sqrt_rn_f32_slowpath) ;  /* 0x0000000000287944 */ /* 0x002fea0003c00000 */
[----:B------:R-:W-:Y:S05]  /*0130*/  BRA `(.L_x_2) ;  /* 0x0000000000107947 */ /* 0x000fea0003800000 */
.L_x_1:
[----:B-1----:R-:W-:Y:S01]  /*0140*/  FMUL.FTZ R3, R0, R7 ;  /* 0x0000000700037220 */ /* 0x002fe20000410000 */
[----:B------:R-:W-:-:S03]  /*0150*/  FMUL.FTZ R7, R7, 0.5 ;  /* 0x3f00000007077820 */ /* 0x000fc60000410000 */
[----:B------:R-:W-:-:S04]  /*0160*/  FFMA R0, -R3, R3, R0 ;  /* 0x0000000303007223 */ /* 0x000fc80000000100 */
[----:B------:R-:W-:-:S07]  /*0170*/  FFMA R7, R0, R7, R3 ;  /* 0x0000000700077223 */ /* 0x000fce0000000003 */
.L_x_2:
[----:B------:R-:W-:Y:S05]  /*0180*/  BSYNC.RECONVERGENT B0 ;  /* 0x0000000000007941 */ /* 0x000fea0003800200 */
.L_x_0:
[----:B------:R-:W0:Y:S02]  /*0190*/  LDC.64 R2, c[0x0][0x388] ;  /* 0x0000e200ff027b82 */ /* 0x000e240000000a00 */
[----:B0-----:R-:W-:-:S05]  /*01a0*/  IMAD.WIDE R2, R5, 0x4, R2 ;  /* 0x0000000405027825 */ /* 0x001fca00078e0202 */
[----:B------:R-:W-:Y:S01]  /*01b0*/  STG.E desc[UR4][R2.64], R7 ;  /* 0x0000000702007986 */ /* 0x000fe2000c101904 */
[----:B------:R-:W-:Y:S05]  /*01c0*/  EXIT ;  /* 0x000000000000794d */ /* 0x000fea0003800000 */
        .weak           $__internal_0_$__cuda_sm20_sqrt_rn_f32_slowpath
        .type           $__internal_0_$__cuda_sm20_sqrt_rn_f32_slowpath,@function
        .size           $__internal_0_$__cuda_sm20_sqrt_rn_f32_slowpath,(.L_x_5 - $__internal_0_$__cuda_sm20_sqrt_rn_f32_slowpath)
$__internal_0_$__cuda_sm20_sqrt_rn_f32_slowpath:
[----:B------:R-:W-:-:S13]  /*01d0*/  LOP3.LUT P0, RZ, R0, 0x7fffffff, RZ, 0xc0, !PT ;  /* 0x7fffffff00ff7812 */ /* 0x000fda000780c0ff */
[----:B------:R-:W-:Y:S01]  /*01e0*/  @!P0 MOV R2, R0 ;  /* 0x0000000000028202 */ /* 0x000fe20000000f00 */
[----:B------:R-:W-:Y:S06]  /*01f0*/  @!P0 BRA `(.L_x_3) ;  /* 0x0000000000408947 */ /* 0x000fec0003800000 */
[----:B------:R-:W-:-:S13]  /*0200*/  FSETP.GEU.FTZ.AND P0, PT, R0, RZ, PT ;  /* 0x000000ff0000720b */ /* 0x000fda0003f1e000 */
[----:B------:R-:W-:Y:S01]  /*0210*/  @!P0 MOV R2, 0x7fffffff ;  /* 0x7fffffff00028802 */ /* 0x000fe20000000f00 */
[----:B------:R-:W-:Y:S06]  /*0220*/  @!P0 BRA `(.L_x_3) ;  /* 0x0000000000348947 */ /* 0x000fec0003800000 */
[----:B------:R-:W-:-:S13]  /*0230*/  FSETP.GTU.FTZ.AND P0, PT, |R0|, +INF , PT ;  /* 0x7f8000000000780b */ /* 0x000fda0003f1c200 */
[----:B------:R-:W-:Y:S01]  /*0240*/  @P0 FADD.FTZ R2, R0, 1 ;  /* 0x3f80000000020421 */ /* 0x000fe20000010000 */
[----:B------:R-:W-:Y:S06]  /*0250*/  @P0 BRA `(.L_x_3) ;  /* 0x0000000000280947 */ /* 0x000fec0003800000 */
[----:B------:R-:W-:-:S13]  /*0260*/  FSETP.NEU.FTZ.AND P0, PT, |R0|, +INF , PT ;  /* 0x7f8000000000780b */ /* 0x000fda0003f1d200 */
[----:B------:R-:W-:-:S04]  /*0270*/  @P0 FFMA R3, R0, 1.84467440737095516160e+19, RZ ;  /* 0x5f80000000030823 */ /* 0x000fc800000000ff */
[----:B------:R-:W0:Y:S02]  /*0280*/  @P0 MUFU.RSQ R2, R3 ;  /* 0x0000000300020308 */ /* 0x000e240000001400 */
[----:B0-----:R-:W-:Y:S01]  /*0290*/  @P0 FMUL.FTZ R4, R3, R2 ;  /* 0x0000000203040220 */ /* 0x001fe20000410000 */
[----:B------:R-:W-:Y:S01]  /*02a0*/  @P0 FMUL.FTZ R8, R2, 0.5 ;  /* 0x3f00000002080820 */ /* 0x000fe20000410000 */
[----:B------:R-:W-:Y:S02]  /*02b0*/  @!P0 MOV R2, R0 ;  /* 0x0000000000028202 */ /* 0x000fe40000000f00 */
[----:B------:R-:W-:-:S04]  /*02c0*/  @P0 FADD.FTZ R6, -R4, -RZ ;  /* 0x800000ff04060221 */ /* 0x000fc80000010100 */
[----:B------:R-:W-:-:S04]  /*02d0*/  @P0 FFMA R7, R4, R6, R3 ;  /* 0x0000000604070223 */ /* 0x000fc80000000003 */
[----:B------:R-:W-:-:S04]  /*02e0*/  @P0 FFMA R7, R7, R8, R4 ;  /* 0x0000000807070223 */ /* 0x000fc80000000004 */
[----:B------:R-:W-:-:S07]  /*02f0*/  @P0 FMUL.FTZ R2, R7, 2.3283064365386962891e-10 ;  /* 0x2f80000007020820 */ /* 0x000fce0000410000 */
.L_x_3:
[----:B------:R-:W-:Y:S01]  /*0300*/  HFMA2 R3, -RZ, RZ, 0, 0 ;  /* 0x00000000ff037431 */ /* 0x000fe200000001ff */
[----:B------:R-:W-:Y:S02]  /*0310*/  MOV R7, R2 ;  /* 0x0000000200077202 */ /* 0x000fe40000000f00 */
[----:B------:R-:W-:-:S04]  /*0320*/  MOV R2, R9 ;  /* 0x0000000900027202 */ /* 0x000fc80000000f00 */
[----:B------:R-:W-:Y:S05]  /*0330*/  RET.REL.NODEC R2 `(_Z10vectorSqrtPKfPfi) ;  /* 0xfffffffc02307950 */ /* 0x000fea0003c3ffff */
.L_x_4:
[----:B------:R-:W-:-:S00]  /*0340*/  BRA `(.L_x_4) ;  /* 0xfffffffc00fc7947 */ /* 0x000fc0000383ffff */
[----:B------:R-:W-:-:S00]  /*0350*/  NOP ;  /* 0x0000000000007918 */ /* 0x000fc00000000000 */
        /* <DEDUP_REMOVED lines=10> */
.L_x_5:


//--------------------- .nv.shared.reserved.0     --------------------------
	.section	.nv.shared.reserved.0,"aw",@nobits
	.weak		__nv_reservedSMEM_offset_0_alias
	.size		__nv_reservedSMEM_offset_0_alias, 0, 64
	.other		__nv_reservedSMEM_offset_0_alias,@"STO_CUDA_RESERVED_SHARED STV_DEFAULT"
__nv_reservedSMEM_offset_0_alias:
	.zero		0
	.zero		64


//--------------------- .nv.constant0._Z10vectorSqrtPKfPfi --------------------------
	.section	.nv.constant0._Z10vectorSqrtPKfPfi,"a",@progbits
	.sectionflags	@""
	.align	4
.nv.constant0._Z10vectorSqrtPKfPfi:
	.zero		916


//--------------------- SYMBOLS --------------------------

	.type		.nv.reservedSmem.offset0,@object
	.size		.nv.reservedSmem.offset0,0x4
